	.version 1.4
	.target sm_10, map_f64_to_f32
	// compiled with C:\Program Files\NVIDIA GPU Computing Toolkit\CUDA\v6.0\bin/../open64/lib//be.exe
	// nvopencc 4.1 built on 2014-03-14

	//-----------------------------------------------------------
	// Compiling C:/Users/CHRIST~1/AppData/Local/Temp/tmpxft_00000bc8_00000000-15_sigmoid.cpp3.i (C:/Users/CHRIST~1/AppData/Local/Temp/ccBI#.a01824)
	//-----------------------------------------------------------

	//-----------------------------------------------------------
	// Options:
	//-----------------------------------------------------------
	//  Target:ptx, ISA:sm_10, Endian:little, Pointer Size:64
	//  -O3	(Optimization level)
	//  -g0	(Debug level)
	//  -m2	(Report advisories)
	//-----------------------------------------------------------

	.file	1	"C:/Users/CHRIST~1/AppData/Local/Temp/tmpxft_00000bc8_00000000-14_sigmoid.cudafe2.gpu"
	.file	2	"C:\Program Files (x86)\Microsoft Visual Studio 11.0\VC\bin\amd64/../../../VC/INCLUDE\crtdefs.h"
	.file	3	"C:\Program Files\NVIDIA GPU Computing Toolkit\CUDA\v6.0\bin/../include\crt/device_runtime.h"
	.file	4	"C:\Program Files\NVIDIA GPU Computing Toolkit\CUDA\v6.0\bin/../include\host_defines.h"
	.file	5	"C:\Program Files\NVIDIA GPU Computing Toolkit\CUDA\v6.0\bin/../include\builtin_types.h"
	.file	6	"c:\program files\nvidia gpu computing toolkit\cuda\v6.0\include\device_types.h"
	.file	7	"c:\program files\nvidia gpu computing toolkit\cuda\v6.0\include\host_defines.h"
	.file	8	"c:\program files\nvidia gpu computing toolkit\cuda\v6.0\include\driver_types.h"
	.file	9	"c:\program files\nvidia gpu computing toolkit\cuda\v6.0\include\surface_types.h"
	.file	10	"c:\program files\nvidia gpu computing toolkit\cuda\v6.0\include\texture_types.h"
	.file	11	"c:\program files\nvidia gpu computing toolkit\cuda\v6.0\include\vector_types.h"
	.file	12	"c:\program files\nvidia gpu computing toolkit\cuda\v6.0\include\builtin_types.h"
	.file	13	"C:\Program Files\NVIDIA GPU Computing Toolkit\CUDA\v6.0\bin/../include\device_launch_parameters.h"
	.file	14	"c:\program files\nvidia gpu computing toolkit\cuda\v6.0\include\crt\storage_class.h"
	.file	15	"sigmoid.cu"
	.file	16	"C:\Program Files\NVIDIA GPU Computing Toolkit\CUDA\v6.0\bin/../include\common_functions.h"
	.file	17	"c:\program files\nvidia gpu computing toolkit\cuda\v6.0\include\math_functions.h"
	.file	18	"c:\program files\nvidia gpu computing toolkit\cuda\v6.0\include\math_constants.h"
	.file	19	"c:\program files\nvidia gpu computing toolkit\cuda\v6.0\include\device_functions.h"
	.file	20	"c:\program files\nvidia gpu computing toolkit\cuda\v6.0\include\sm_11_atomic_functions.h"
	.file	21	"c:\program files\nvidia gpu computing toolkit\cuda\v6.0\include\sm_12_atomic_functions.h"
	.file	22	"c:\program files\nvidia gpu computing toolkit\cuda\v6.0\include\sm_13_double_functions.h"
	.file	23	"c:\program files\nvidia gpu computing toolkit\cuda\v6.0\include\sm_20_atomic_functions.h"
	.file	24	"c:\program files\nvidia gpu computing toolkit\cuda\v6.0\include\sm_32_atomic_functions.h"
	.file	25	"c:\program files\nvidia gpu computing toolkit\cuda\v6.0\include\sm_35_atomic_functions.h"
	.file	26	"c:\program files\nvidia gpu computing toolkit\cuda\v6.0\include\sm_20_intrinsics.h"
	.file	27	"c:\program files\nvidia gpu computing toolkit\cuda\v6.0\include\sm_30_intrinsics.h"
	.file	28	"c:\program files\nvidia gpu computing toolkit\cuda\v6.0\include\sm_32_intrinsics.h"
	.file	29	"c:\program files\nvidia gpu computing toolkit\cuda\v6.0\include\sm_35_intrinsics.h"
	.file	30	"c:\program files\nvidia gpu computing toolkit\cuda\v6.0\include\surface_functions.h"
	.file	31	"c:\program files\nvidia gpu computing toolkit\cuda\v6.0\include\texture_fetch_functions.h"
	.file	32	"c:\program files\nvidia gpu computing toolkit\cuda\v6.0\include\texture_indirect_functions.h"
	.file	33	"c:\program files\nvidia gpu computing toolkit\cuda\v6.0\include\surface_indirect_functions.h"
	.file	34	"c:\program files\nvidia gpu computing toolkit\cuda\v6.0\include\math_functions_dbl_ptx1.h"


	.entry sigmoid (
		.param .u64 __cudaparm_sigmoid_a,
		.param .s32 __cudaparm_sigmoid_n)
	{
	.reg .u16 %rh<4>;
	.reg .u32 %r<6>;
	.reg .u64 %rd<6>;
	.reg .f32 %f<35>;
	.reg .pred %p<5>;
	.loc	15	3	0
$LDWbegin_sigmoid:
	cvt.u32.u16 	%r1, %tid.x;
	mov.u16 	%rh1, %ctaid.x;
	mov.u16 	%rh2, %ntid.x;
	mul.wide.u16 	%r2, %rh1, %rh2;
	add.u32 	%r3, %r1, %r2;
	ld.param.s32 	%r4, [__cudaparm_sigmoid_n];
	setp.le.s32 	%p1, %r4, %r3;
	@%p1 bra 	$Lt_0_2562;
	.loc	15	8	0
	ld.param.u64 	%rd1, [__cudaparm_sigmoid_a];
	cvt.s64.s32 	%rd2, %r3;
	mul.wide.s32 	%rd3, %r3, 4;
	add.u64 	%rd4, %rd1, %rd3;
	ld.global.f32 	%f1, [%rd4+0];
	neg.f32 	%f2, %f1;
	.loc	17	9180	0
	mov.f32 	%f3, 0f3fb8aa3b;     	// 1.4427
	mul.f32 	%f4, %f2, %f3;
	cvt.rzi.f32.f32 	%f5, %f4;
	mov.f32 	%f6, %f5;
	mov.f32 	%f7, 0fbf317200;     	// -0.693146
	mov.f32 	%f8, %f7;
	mov.f32 	%f9, %f2;
	mad.f32 %f10, %f6, %f8, %f9;
	mov.f32 	%f11, %f10;
	mov.f32 	%f12, %f5;
	mov.f32 	%f13, 0fb5bfbe8e;    	// -1.42861e-006
	mov.f32 	%f14, %f13;
	mov.f32 	%f15, %f11;
	mad.f32 %f16, %f12, %f14, %f15;
	mov.f32 	%f17, %f16;
	.loc	17	9209	0
	mov.f32 	%f18, 0f3fb8aa3b;    	// 1.4427
	mul.f32 	%f19, %f17, %f18;
	mov.f32 	%f20, %f19;
	ex2.approx.ftz.f32 %f21,%f20;
	mov.f32 	%f22, %f21;
	.loc	15	8	0
	mov.f32 	%f23, 0f7f800000;    	// 1.#INF
	mov.f32 	%f24, 0f00000000;    	// 0
	ex2.approx.f32 	%f25, %f5;
	mul.f32 	%f26, %f22, %f25;
	mov.f32 	%f27, 0fc2d20000;    	// -105
	setp.lt.f32 	%p2, %f2, %f27;
	selp.f32 	%f28, %f24, %f26, %p2;
	mov.f32 	%f29, 0f42d20000;    	// 105
	setp.gt.f32 	%p3, %f2, %f29;
	selp.f32 	%f30, %f23, %f28, %p3;
	mov.f32 	%f31, 0f3f800000;    	// 1
	add.f32 	%f32, %f30, %f31;
	rcp.approx.f32 	%f33, %f32;
	st.global.f32 	[%rd4+0], %f33;
$Lt_0_2562:
	.loc	15	10	0
	exit;
$LDWend_sigmoid:
	} // sigmoid



// ===== COMPILED SASS (sm_100) =====

	.target	sm_100

	.elftype	@"ET_EXEC"


//--------------------- .note.nv.tkinfo           --------------------------
	.section	.note.nv.tkinfo,"",@"SHT_NOTE"
	.sectionflags	@"SHF_NOTE_NV_TKINFO"
	.tkinfo
        /*0018*/ 	.word	0x00000002
        /*0030*/ 	.string	""
        /*0030*/ 	.string	"ptxas"
        /*0030*/ 	.string	"Cuda compilation tools, release 13.0, V13.0.88"
        /*0030*/ 	.string	"Build cuda_13.0.r13.0/compiler.36424714_0"
        /*0030*/ 	.string	"-arch sm_100 "



//--------------------- .note.nv.cuinfo           --------------------------
	.section	.note.nv.cuinfo,"",@"SHT_NOTE"
	.sectionflags	@"SHF_NOTE_NV_CUINFO"
        /*0018*/ 	.short	0x0002
        /*001a*/ 	.short	0x000a
        /*001c*/ 	.short	0x0082
	.zero		2


//--------------------- .nv.info                  --------------------------
	.section	.nv.info,"",@"SHT_CUDA_INFO"
	.align	4


	//----- nvinfo : EIATTR_REGCOUNT
	.align		4
        /*0000*/ 	.byte	0x04, 0x2f
        /*0002*/ 	.short	(.L_1 - .L_0)
	.align		4
.L_0:
        /*0004*/ 	.word	index@(sigmoid)
        /*0008*/ 	.word	0x0000000a


	//----- nvinfo : EIATTR_FRAME_SIZE
	.align		4
.L_1:
        /*000c*/ 	.byte	0x04, 0x11
        /*000e*/ 	.short	(.L_3 - .L_2)
	.align		4
.L_2:
        /*0010*/ 	.word	index@(sigmoid)
        /*0014*/ 	.word	0x00000000


	//----- nvinfo : EIATTR_MIN_STACK_SIZE
	.align		4
.L_3:
        /*0018*/ 	.byte	0x04, 0x12
        /*001a*/ 	.short	(.L_5 - .L_4)
	.align		4
.L_4:
        /*001c*/ 	.word	index@(sigmoid)
        /*0020*/ 	.word	0x00000000
.L_5:


//--------------------- .nv.compat                --------------------------
	.section	.nv.compat,"",@"SHT_CUDA_COMPAT_INFO"
	.align	4
        /*0000*/ 	.byte	0x02, 0x09, 0x00, 0x00, 0x02, 0x02, 0x01, 0x00, 0x02, 0x05, 0x05, 0x00, 0x03, 0x07, 0x01, 0x01
        /*0010*/ 	.byte	0x02, 0x03, 0x00, 0x00, 0x02, 0x06, 0x01, 0x00, 0x04, 0x0b, 0x08, 0x00, 0x01, 0x00, 0x00, 0x00
        /*0020*/ 	.byte	0x00, 0x00, 0x00, 0x00


//--------------------- .nv.info.sigmoid          --------------------------
	.section	.nv.info.sigmoid,"",@"SHT_CUDA_INFO"
	.sectionflags	@""
	.align	4


	//----- nvinfo : EIATTR_CUDA_API_VERSION
	.align		4
        /*0000*/ 	.byte	0x04, 0x37
        /*0002*/ 	.short	(.L_7 - .L_6)
.L_6:
        /*0004*/ 	.word	0x00000082


	//----- nvinfo : EIATTR_KPARAM_INFO
	.align		4
.L_7:
        /*0008*/ 	.byte	0x04, 0x17
        /*000a*/ 	.short	(.L_9 - .L_8)
.L_8:
        /*000c*/ 	.word	0x00000000
        /*0010*/ 	.short	0x0001
        /*0012*/ 	.short	0x0008
        /*0014*/ 	.byte	0x00, 0xf0, 0x11, 0x00


	//----- nvinfo : EIATTR_KPARAM_INFO
	.align		4
.L_9:
        /*0018*/ 	.byte	0x04, 0x17
        /*001a*/ 	.short	(.L_11 - .L_10)
.L_10:
        /*001c*/ 	.word	0x00000000
        /*0020*/ 	.short	0x0000
        /*0022*/ 	.short	0x0000
        /*0024*/ 	.byte	0x00, 0xf0, 0x21, 0x00


	//----- nvinfo : EIATTR_SPARSE_MMA_MASK
	.align		4
.L_11:
        /*0028*/ 	.byte	0x03, 0x50
        /*002a*/ 	.short	0x0000


	//----- nvinfo : EIATTR_MAXREG_COUNT
	.align		4
        /*002c*/ 	.byte	0x03, 0x1b
        /*002e*/ 	.short	0x00ff


	//----- nvinfo : EIATTR_MERCURY_ISA_VERSION
	.align		4
        /*0030*/ 	.byte	0x03, 0x5f
        /*0032*/ 	.short	0x0101


	//----- nvinfo : EIATTR_VRC_CTA_INIT_COUNT
	.align		4
        /*0034*/ 	.byte	0x02, 0x4a
	.zero		1
	.zero		1


	//----- nvinfo : EIATTR_EXIT_INSTR_OFFSETS
	.align		4
        /*0038*/ 	.byte	0x04, 0x1c
        /*003a*/ 	.short	(.L_13 - .L_12)


	//   ....[0]....
.L_12:
        /*003c*/ 	.word	0x000000a0


	//   ....[1]....
        /*0040*/ 	.word	0x000001e0


	//----- nvinfo : EIATTR_CBANK_PARAM_SIZE
	.align		4
.L_13:
        /*0044*/ 	.byte	0x03, 0x19
        /*0046*/ 	.short	0x000c


	//----- nvinfo : EIATTR_PARAM_CBANK
	.align		4
        /*0048*/ 	.byte	0x04, 0x0a
        /*004a*/ 	.short	(.L_15 - .L_14)
	.align		4
.L_14:
        /*004c*/ 	.word	index@(.nv.constant0.sigmoid)
        /*0050*/ 	.short	0x0380
        /*0052*/ 	.short	0x000c


	//----- nvinfo : EIATTR_SW_WAR
	.align		4
.L_15:
        /*0054*/ 	.byte	0x04, 0x36
        /*0056*/ 	.short	(.L_17 - .L_16)
.L_16:
        /*0058*/ 	.word	0x00000008
.L_17:


//--------------------- .nv.callgraph             --------------------------
	.section	.nv.callgraph,"",@"SHT_CUDA_CALLGRAPH"
	.align	4
	.sectionentsize	8
	.align		4
        /*0000*/ 	.word	0x00000000
	.align		4
        /*0004*/ 	.word	0xffffffff
	.align		4
        /*0008*/ 	.word	0x00000000
	.align		4
        /*000c*/ 	.word	0xfffffffe
	.align		4
        /*0010*/ 	.word	0x00000000
	.align		4
        /*0014*/ 	.word	0xfffffffd
	.align		4
        /*0018*/ 	.word	0x00000000
	.align		4
        /*001c*/ 	.word	0xfffffffc


//--------------------- .text.sigmoid             --------------------------
	.section	.text.sigmoid,"ax",@progbits
	.align	128
.text.sigmoid:
        .type           sigmoid,@function
        .size           sigmoid,(.L_x_1 - sigmoid)
        .other          sigmoid,@"STO_CUDA_ENTRY STV_DEFAULT"
sigmoid:
[----:B------:R-:W-:Y:S01]  /*0000*/  LDC R1, c[0x0][0x37c] ;  /* 0x0000df00ff017b82 */ /* 0x000fe20000000800 */
[----:B------:R-:W0:Y:S07]  /*0010*/  S2R R0, SR_TID.X ;  /* 0x0000000000007919 */ /* 0x000e2e0000002100 */
[----:B------:R-:W1:Y:S01]  /*0020*/  S2UR UR4, SR_CTAID.X ;  /* 0x00000000000479c3 */ /* 0x000e620000002500 */
[----:B------:R-:W2:Y:S07]  /*0030*/  LDCU UR5, c[0x0][0x388] ;  /* 0x00007100ff0577ac */ /* 0x000eae0008000800 */
[----:B------:R-:W3:Y:S01]  /*0040*/  LDC R5, c[0x0][0x360] ;  /* 0x0000d800ff057b82 */ /* 0x000ee20000000800 */
[----:B-1----:R-:W-:Y:S01]  /*0050*/  ULOP3.LUT UR4, UR4, 0xffff, URZ, 0xc0, !UPT ;  /* 0x0000ffff04047892 */ /* 0x002fe2000f8ec0ff */
[----:B0-----:R-:W-:-:S02]  /*0060*/  LOP3.LUT R0, R0, 0xffff, RZ, 0xc0, !PT ;  /* 0x0000ffff00007812 */ /* 0x001fc400078ec0ff */
[----:B---3--:R-:W-:-:S05]  /*0070*/  LOP3.LUT R5, R5, 0xffff, RZ, 0xc0, !PT ;  /* 0x0000ffff05057812 */ /* 0x008fca00078ec0ff */
[----:B------:R-:W-:-:S05]  /*0080*/  IMAD R5, R5, UR4, R0 ;  /* 0x0000000405057c24 */ /* 0x000fca000f8e0200 */
[----:B--2---:R-:W-:-:S13]  /*0090*/  ISETP.GE.AND P0, PT, R5, UR5, PT ;  /* 0x0000000505007c0c */ /* 0x004fda000bf06270 */
[----:B------:R-:W-:Y:S05]  /*00a0*/  @P0 EXIT ;  /* 0x000000000000094d */ /* 0x000fea0003800000 */
[----:B------:R-:W0:Y:S01]  /*00b0*/  LDC.64 R2, c[0x0][0x380] ;  /* 0x0000e000ff027b82 */ /* 0x000e220000000a00 */
[----:B------:R-:W1:Y:S01]  /*00c0*/  LDCU.64 UR4, c[0x0][0x358] ;  /* 0x00006b00ff0477ac */ /* 0x000e620008000a00 */
[----:B0-----:R-:W-:-:S05]  /*00d0*/  IMAD.WIDE R2, R5, 0x4, R2 ;  /* 0x0000000405027825 */ /* 0x001fca00078e0202 */
[----:B-1----:R-:W2:Y:S02]  /*00e0*/  LDG.E R0, desc[UR4][R2.64] ;  /* 0x0000000402007981 */ /* 0x002ea4000c1e1900 */
[C---:B--2---:R-:W-:Y:S01]  /*00f0*/  FMUL.FTZ R4, R0.reuse, -1.4426950216293334961 ;  /* 0xbfb8aa3b00047820 */ /* 0x044fe20000410000 */
[C---:B------:R-:W-:Y:S02]  /*0100*/  FSETP.GEU.FTZ.AND P1, PT, -R0.reuse, -105, PT ;  /* 0xc2d200000000780b */ /* 0x040fe40003f3e100 */
[----:B------:R-:W-:Y:S01]  /*0110*/  FSETP.GT.FTZ.AND P0, PT, -R0, 105, PT ;  /* 0x42d200000000780b */ /* 0x000fe20003f14100 */
[----:B------:R-:W0:Y:S02]  /*0120*/  FRND.FTZ.TRUNC R5, R4 ;  /* 0x0000000400057307 */ /* 0x000e24000021d000 */
[----:B0-----:R-:W-:-:S06]  /*0130*/  FFMA.FTZ R6, R5, -0.693145751953125, -R0 ;  /* 0xbf31720005067823 */ /* 0x001fcc0000010800 */
[----:B------:R-:W-:Y:S01]  /*0140*/  MUFU.EX2 R7, R5 ;  /* 0x0000000500077308 */ /* 0x000fe20000000800 */
[----:B------:R-:W-:-:S04]  /*0150*/  FFMA.FTZ R6, R5, -1.428606765330187045e-06, R6 ;  /* 0xb5bfbe8e05067823 */ /* 0x000fc80000010006 */
[----:B------:R-:W-:-:S06]  /*0160*/  FMUL.FTZ R6, R6, 1.4426950216293334961 ;  /* 0x3fb8aa3b06067820 */ /* 0x000fcc0000410000 */
[----:B------:R-:W0:Y:S02]  /*0170*/  MUFU.EX2 R6, R6 ;  /* 0x0000000600067308 */ /* 0x000e240000000800 */
[----:B0-----:R-:W-:-:S05]  /*0180*/  FMUL.FTZ R7, R6, R7 ;  /* 0x0000000706077220 */ /* 0x001fca0000410000 */
[----:B------:R-:W-:-:S04]  /*0190*/  FSEL R7, R7, RZ, P1 ;  /* 0x000000ff07077208 */ /* 0x000fc80000800000 */
[----:B------:R-:W-:-:S05]  /*01a0*/  FSEL R7, R7, +INF , !P0 ;  /* 0x7f80000007077808 */ /* 0x000fca0004000000 */
[----:B------:R-:W-:-:S06]  /*01b0*/  FADD.FTZ R7, R7, 1 ;  /* 0x3f80000007077421 */ /* 0x000fcc0000010000 */
[----:B------:R-:W0:Y:S02]  /*01c0*/  MUFU.RCP R7, R7 ;  /* 0x0000000700077308 */ /* 0x000e240000001000 */
[----:B0-----:R-:W-:Y:S01]  /*01d0*/  STG.E desc[UR4][R2.64], R7 ;  /* 0x0000000702007986 */ /* 0x001fe2000c101904 */
[----:B------:R-:W-:Y:S05]  /*01e0*/  EXIT ;  /* 0x000000000000794d */ /* 0x000fea0003800000 */
.L_x_0:
[----:B------:R-:W-:-:S00]  /*01f0*/  BRA `(.L_x_0) ;  /* 0xfffffffc00fc7947 */ /* 0x000fc0000383ffff */
[----:B------:R-:W-:-:S00]  /*0200*/  NOP ;  /* 0x0000000000007918 */ /* 0x000fc00000000000 */
[----:B------:R-:W-:-:S00]  /*0210*/  NOP ;  /* 0x0000000000007918 */ /* 0x000fc00000000000 */
[----:B------:R-:W-:-:S00]  /*0220*/  NOP ;  /* 0x0000000000007918 */ /* 0x000fc00000000000 */
[----:B------:R-:W-:-:S00]  /*0230*/  NOP ;  /* 0x0000000000007918 */ /* 0x000fc00000000000 */
[----:B------:R-:W-:-:S00]  /*0240*/  NOP ;  /* 0x0000000000007918 */ /* 0x000fc00000000000 */
[----:B------:R-:W-:-:S00]  /*0250*/  NOP ;  /* 0x0000000000007918 */ /* 0x000fc00000000000 */
[----:B------:R-:W-:-:S00]  /*0260*/  NOP ;  /* 0x0000000000007918 */ /* 0x000fc00000000000 */
[----:B------:R-:W-:-:S00]  /*0270*/  NOP ;  /* 0x0000000000007918 */ /* 0x000fc00000000000 */
.L_x_1:


//--------------------- .nv.shared.reserved.0     --------------------------
	.section	.nv.shared.reserved.0,"aw",@nobits
	.weak		__nv_reservedSMEM_offset_0_alias
	.size		__nv_reservedSMEM_offset_0_alias, 0, 64
	.other		__nv_reservedSMEM_offset_0_alias,@"STO_CUDA_RESERVED_SHARED STV_DEFAULT"
__nv_reservedSMEM_offset_0_alias:
	.zero		0
	.zero		64


//--------------------- .nv.constant0.sigmoid     --------------------------
	.section	.nv.constant0.sigmoid,"a",@progbits
	.sectionflags	@""
	.align	4
.nv.constant0.sigmoid:
	.zero		908


//--------------------- SYMBOLS --------------------------

	.type		.nv.reservedSmem.offset0,@object
	.size		.nv.reservedSmem.offset0,0x4
